//
// Generated by NVIDIA NVVM Compiler
//
// Compiler Build ID: CL-36424714
// Cuda compilation tools, release 13.0, V13.0.88
// Based on NVVM 20.0.0
//

.version 9.0
.target sm_100
.address_size 64

	// .globl	_Z9mmtt_i4j4PKfS0_Pfi

.visible .entry _Z9mmtt_i4j4PKfS0_Pfi(
	.param .u64 .ptr .align 1 _Z9mmtt_i4j4PKfS0_Pfi_param_0,
	.param .u64 .ptr .align 1 _Z9mmtt_i4j4PKfS0_Pfi_param_1,
	.param .u64 .ptr .align 1 _Z9mmtt_i4j4PKfS0_Pfi_param_2,
	.param .u32 _Z9mmtt_i4j4PKfS0_Pfi_param_3
)
{
	.reg .pred 	%p<29>;
	.reg .b32 	%r<53>;
	.reg .b32 	%f<295>;
	.reg .b64 	%rd<50>;

	ld.param.u64 	%rd16, [_Z9mmtt_i4j4PKfS0_Pfi_param_0];
	ld.param.u64 	%rd17, [_Z9mmtt_i4j4PKfS0_Pfi_param_1];
	ld.param.u64 	%rd18, [_Z9mmtt_i4j4PKfS0_Pfi_param_2];
	ld.param.u32 	%r30, [_Z9mmtt_i4j4PKfS0_Pfi_param_3];
	cvta.to.global.u64 	%rd1, %rd17;
	cvta.to.global.u64 	%rd2, %rd16;
	cvta.to.global.u64 	%rd3, %rd18;
	mov.u32 	%r31, %ctaid.x;
	mov.u32 	%r32, %ntid.x;
	mov.u32 	%r33, %tid.x;
	mad.lo.s32 	%r1, %r31, %r32, %r33;
	setp.ge.s32 	%p1, %r1, %r30;
	setp.lt.s32 	%p2, %r30, 1;
	or.pred  	%p3, %p1, %p2;
	@%p3 bra 	$L__BB0_49;
	add.s32 	%r2, %r1, 1;
	add.s32 	%r3, %r1, 2;
	add.s32 	%r4, %r1, 3;
	mul.lo.s32 	%r5, %r30, %r1;
	shl.b32 	%r6, %r30, 1;
	add.s32 	%r7, %r5, %r6;
	and.b32  	%r8, %r30, 1;
	and.b32  	%r9, %r30, 2147483646;
	neg.s32 	%r10, %r9;
	mul.wide.u32 	%rd4, %r30, 4;
	mov.b32 	%r45, 0;
$L__BB0_2:
	setp.eq.s32 	%p4, %r30, 1;
	mul.lo.s32 	%r12, %r45, %r30;
	add.s32 	%r50, %r12, %r30;
	add.s32 	%r49, %r50, %r30;
	add.s32 	%r48, %r49, %r30;
	mov.f32 	%f220, 0f00000000;
	mov.b32 	%r52, 0;
	mov.f32 	%f219, %f220;
	mov.f32 	%f218, %f220;
	mov.f32 	%f217, %f220;
	mov.f32 	%f216, %f220;
	mov.f32 	%f215, %f220;
	mov.f32 	%f214, %f220;
	mov.f32 	%f248, %f220;
	mov.f32 	%f249, %f220;
	mov.f32 	%f250, %f220;
	mov.f32 	%f251, %f220;
	mov.f32 	%f212, %f220;
	mov.f32 	%f211, %f220;
	mov.f32 	%f210, %f220;
	mov.f32 	%f209, %f220;
	mov.f32 	%f213, %f220;
	@%p4 bra 	$L__BB0_29;
	add.s64 	%rd49, %rd1, 4;
	mul.wide.u32 	%rd6, %r48, 4;
	mul.wide.u32 	%rd7, %r49, 4;
	mul.wide.u32 	%rd8, %r50, 4;
	mov.f32 	%f220, 0f00000000;
	mov.u32 	%r46, %r1;
	mov.u32 	%r47, %r12;
	mov.u32 	%r51, %r10;
$L__BB0_4:
	setp.ge.s32 	%p5, %r2, %r30;
	mul.wide.s32 	%rd10, %r46, 4;
	add.s64 	%rd19, %rd2, %rd10;
	add.s64 	%rd11, %rd19, 8;
	ld.global.f32 	%f17, [%rd19];
	mov.f32 	%f206, 0f00000000;
	@%p5 bra 	$L__BB0_6;
	ld.global.f32 	%f206, [%rd11+-4];
$L__BB0_6:
	setp.ge.s32 	%p6, %r3, %r30;
	mov.f32 	%f207, 0f00000000;
	@%p6 bra 	$L__BB0_8;
	ld.global.f32 	%f207, [%rd11];
$L__BB0_8:
	setp.ge.s32 	%p7, %r4, %r30;
	mov.f32 	%f208, 0f00000000;
	@%p7 bra 	$L__BB0_10;
	ld.global.f32 	%f208, [%rd11+4];
$L__BB0_10:
	mul.wide.u32 	%rd20, %r47, 4;
	add.s64 	%rd21, %rd1, %rd20;
	ld.global.f32 	%f24, [%rd21];
	fma.rn.f32 	%f25, %f17, %f24, %f248;
	mul.wide.u32 	%rd22, %r50, 4;
	add.s64 	%rd23, %rd1, %rd22;
	ld.global.f32 	%f26, [%rd23];
	fma.rn.f32 	%f27, %f17, %f26, %f249;
	mul.wide.u32 	%rd24, %r49, 4;
	add.s64 	%rd25, %rd1, %rd24;
	ld.global.f32 	%f28, [%rd25];
	fma.rn.f32 	%f29, %f17, %f28, %f250;
	mul.wide.u32 	%rd26, %r48, 4;
	add.s64 	%rd27, %rd1, %rd26;
	ld.global.f32 	%f30, [%rd27];
	fma.rn.f32 	%f31, %f17, %f30, %f251;
	@%p5 bra 	$L__BB0_12;
	fma.rn.f32 	%f212, %f206, %f24, %f212;
	fma.rn.f32 	%f211, %f206, %f26, %f211;
	fma.rn.f32 	%f210, %f206, %f28, %f210;
	fma.rn.f32 	%f209, %f206, %f30, %f209;
$L__BB0_12:
	@%p6 bra 	$L__BB0_14;
	fma.rn.f32 	%f213, %f207, %f24, %f213;
	fma.rn.f32 	%f214, %f207, %f26, %f214;
	fma.rn.f32 	%f215, %f207, %f28, %f215;
	fma.rn.f32 	%f216, %f207, %f30, %f216;
$L__BB0_14:
	@%p7 bra 	$L__BB0_16;
	fma.rn.f32 	%f217, %f208, %f24, %f217;
	fma.rn.f32 	%f218, %f208, %f26, %f218;
	fma.rn.f32 	%f219, %f208, %f28, %f219;
	fma.rn.f32 	%f220, %f208, %f30, %f220;
$L__BB0_16:
	add.s64 	%rd28, %rd2, %rd4;
	add.s64 	%rd12, %rd28, %rd10;
	ld.global.f32 	%f56, [%rd12];
	mov.f32 	%f221, 0f00000000;
	@%p5 bra 	$L__BB0_18;
	ld.global.f32 	%f221, [%rd12+4];
$L__BB0_18:
	mov.f32 	%f222, 0f00000000;
	@%p6 bra 	$L__BB0_20;
	ld.global.f32 	%f222, [%rd12+8];
$L__BB0_20:
	mov.f32 	%f223, 0f00000000;
	@%p7 bra 	$L__BB0_22;
	ld.global.f32 	%f223, [%rd12+12];
$L__BB0_22:
	mul.wide.u32 	%rd29, %r12, 4;
	add.s64 	%rd30, %rd49, %rd29;
	ld.global.f32 	%f63, [%rd30];
	fma.rn.f32 	%f248, %f56, %f63, %f25;
	add.s64 	%rd31, %rd49, %rd8;
	ld.global.f32 	%f65, [%rd31];
	fma.rn.f32 	%f249, %f56, %f65, %f27;
	add.s64 	%rd32, %rd49, %rd7;
	ld.global.f32 	%f67, [%rd32];
	fma.rn.f32 	%f250, %f56, %f67, %f29;
	add.s64 	%rd33, %rd49, %rd6;
	ld.global.f32 	%f69, [%rd33];
	fma.rn.f32 	%f251, %f56, %f69, %f31;
	@%p5 bra 	$L__BB0_24;
	fma.rn.f32 	%f212, %f221, %f63, %f212;
	fma.rn.f32 	%f211, %f221, %f65, %f211;
	fma.rn.f32 	%f210, %f221, %f67, %f210;
	fma.rn.f32 	%f209, %f221, %f69, %f209;
$L__BB0_24:
	@%p6 bra 	$L__BB0_26;
	fma.rn.f32 	%f213, %f222, %f63, %f213;
	fma.rn.f32 	%f214, %f222, %f65, %f214;
	fma.rn.f32 	%f215, %f222, %f67, %f215;
	fma.rn.f32 	%f216, %f222, %f69, %f216;
$L__BB0_26:
	@%p7 bra 	$L__BB0_28;
	fma.rn.f32 	%f217, %f223, %f63, %f217;
	fma.rn.f32 	%f218, %f223, %f65, %f218;
	fma.rn.f32 	%f219, %f223, %f67, %f219;
	fma.rn.f32 	%f220, %f223, %f69, %f220;
$L__BB0_28:
	add.s32 	%r51, %r51, 2;
	add.s64 	%rd49, %rd49, 8;
	add.s32 	%r50, %r50, 2;
	add.s32 	%r49, %r49, 2;
	add.s32 	%r48, %r48, 2;
	add.s32 	%r47, %r47, 2;
	add.s32 	%r46, %r46, %r6;
	setp.ne.s32 	%p17, %r51, 0;
	mov.u32 	%r52, %r9;
	@%p17 bra 	$L__BB0_4;
$L__BB0_29:
	setp.eq.s32 	%p18, %r8, 0;
	@%p18 bra 	$L__BB0_42;
	setp.ge.s32 	%p19, %r2, %r30;
	mad.lo.s32 	%r36, %r52, %r30, %r1;
	mul.wide.s32 	%rd34, %r36, 4;
	add.s64 	%rd14, %rd2, %rd34;
	ld.global.f32 	%f127, [%rd14];
	mov.f32 	%f268, 0f00000000;
	@%p19 bra 	$L__BB0_32;
	ld.global.f32 	%f268, [%rd14+4];
$L__BB0_32:
	setp.ge.s32 	%p20, %r3, %r30;
	mov.f32 	%f269, 0f00000000;
	@%p20 bra 	$L__BB0_34;
	ld.global.f32 	%f269, [%rd14+8];
$L__BB0_34:
	setp.ge.s32 	%p21, %r4, %r30;
	mov.f32 	%f270, 0f00000000;
	@%p21 bra 	$L__BB0_36;
	ld.global.f32 	%f270, [%rd14+12];
$L__BB0_36:
	add.s32 	%r37, %r52, %r12;
	mul.wide.u32 	%rd35, %r37, 4;
	add.s64 	%rd36, %rd1, %rd35;
	ld.global.f32 	%f134, [%rd36];
	fma.rn.f32 	%f248, %f127, %f134, %f248;
	add.s32 	%r38, %r37, %r30;
	mul.wide.u32 	%rd37, %r38, 4;
	add.s64 	%rd38, %rd1, %rd37;
	ld.global.f32 	%f136, [%rd38];
	fma.rn.f32 	%f249, %f127, %f136, %f249;
	add.s32 	%r39, %r38, %r30;
	mul.wide.u32 	%rd39, %r39, 4;
	add.s64 	%rd40, %rd1, %rd39;
	ld.global.f32 	%f138, [%rd40];
	fma.rn.f32 	%f250, %f127, %f138, %f250;
	add.s32 	%r40, %r39, %r30;
	mul.wide.u32 	%rd41, %r40, 4;
	add.s64 	%rd42, %rd1, %rd41;
	ld.global.f32 	%f140, [%rd42];
	fma.rn.f32 	%f251, %f127, %f140, %f251;
	@%p19 bra 	$L__BB0_38;
	fma.rn.f32 	%f212, %f268, %f134, %f212;
	fma.rn.f32 	%f211, %f268, %f136, %f211;
	fma.rn.f32 	%f210, %f268, %f138, %f210;
	fma.rn.f32 	%f209, %f268, %f140, %f209;
$L__BB0_38:
	@%p20 bra 	$L__BB0_40;
	fma.rn.f32 	%f213, %f269, %f134, %f213;
	fma.rn.f32 	%f214, %f269, %f136, %f214;
	fma.rn.f32 	%f215, %f269, %f138, %f215;
	fma.rn.f32 	%f216, %f269, %f140, %f216;
$L__BB0_40:
	@%p21 bra 	$L__BB0_42;
	fma.rn.f32 	%f217, %f270, %f134, %f217;
	fma.rn.f32 	%f218, %f270, %f136, %f218;
	fma.rn.f32 	%f219, %f270, %f138, %f219;
	fma.rn.f32 	%f220, %f270, %f140, %f220;
$L__BB0_42:
	setp.ge.s32 	%p25, %r2, %r30;
	add.s32 	%r41, %r45, %r5;
	mul.wide.s32 	%rd43, %r41, 4;
	add.s64 	%rd15, %rd3, %rd43;
	st.global.f32 	[%rd15], %f248;
	st.global.f32 	[%rd15+4], %f249;
	st.global.f32 	[%rd15+8], %f250;
	st.global.f32 	[%rd15+12], %f251;
	@%p25 bra 	$L__BB0_44;
	add.s64 	%rd44, %rd15, %rd4;
	st.global.f32 	[%rd44], %f212;
	st.global.f32 	[%rd44+4], %f211;
	st.global.f32 	[%rd44+8], %f210;
	st.global.f32 	[%rd44+12], %f209;
$L__BB0_44:
	setp.ge.s32 	%p26, %r3, %r30;
	@%p26 bra 	$L__BB0_46;
	add.s32 	%r42, %r45, %r7;
	mul.wide.s32 	%rd45, %r42, 4;
	add.s64 	%rd46, %rd3, %rd45;
	st.global.f32 	[%rd46], %f213;
	st.global.f32 	[%rd46+4], %f214;
	st.global.f32 	[%rd46+8], %f215;
	st.global.f32 	[%rd46+12], %f216;
$L__BB0_46:
	setp.ge.s32 	%p27, %r4, %r30;
	@%p27 bra 	$L__BB0_48;
	add.s32 	%r43, %r7, %r30;
	add.s32 	%r44, %r45, %r43;
	mul.wide.s32 	%rd47, %r44, 4;
	add.s64 	%rd48, %rd3, %rd47;
	st.global.f32 	[%rd48], %f217;
	st.global.f32 	[%rd48+4], %f218;
	st.global.f32 	[%rd48+8], %f219;
	st.global.f32 	[%rd48+12], %f220;
$L__BB0_48:
	add.s32 	%r45, %r45, 4;
	setp.lt.s32 	%p28, %r45, %r30;
	@%p28 bra 	$L__BB0_2;
$L__BB0_49:
	ret;

}


// ===== COMPILED SASS (sm_100) =====

	.target	sm_100

	.elftype	@"ET_EXEC"


//--------------------- .note.nv.tkinfo           --------------------------
	.section	.note.nv.tkinfo,"",@"SHT_NOTE"
	.sectionflags	@"SHF_NOTE_NV_TKINFO"
	.tkinfo
        /*0018*/ 	.word	0x00000002
        /*0030*/ 	.string	""
        /*0030*/ 	.string	"ptxas"
        /*0030*/ 	.string	"Cuda compilation tools, release 13.0, V13.0.88"
        /*0030*/ 	.string	"Build cuda_13.0.r13.0/compiler.36424714_0"
        /*0030*/ 	.string	"-arch sm_100 -m 64 "



//--------------------- .note.nv.cuinfo           --------------------------
	.section	.note.nv.cuinfo,"",@"SHT_NOTE"
	.sectionflags	@"SHF_NOTE_NV_CUINFO"
        /*0018*/ 	.short	0x0002
        /*001a*/ 	.short	0x0064
        /*001c*/ 	.short	0x0082
	.zero		2


//--------------------- .nv.info                  --------------------------
	.section	.nv.info,"",@"SHT_CUDA_INFO"
	.align	4


	//----- nvinfo : EIATTR_REGCOUNT
	.align		4
        /*0000*/ 	.byte	0x04, 0x2f
        /*0002*/ 	.short	(.L_1 - .L_0)
	.align		4
.L_0:
        /*0004*/ 	.word	index@(_Z9mmtt_i4j4PKfS0_Pfi)
        /*0008*/ 	.word	0x00000020


	//----- nvinfo : EIATTR_FRAME_SIZE
	.align		4
.L_1:
        /*000c*/ 	.byte	0x04, 0x11
        /*000e*/ 	.short	(.L_3 - .L_2)
	.align		4
.L_2:
        /*0010*/ 	.word	index@(_Z9mmtt_i4j4PKfS0_Pfi)
        /*0014*/ 	.word	0x00000000


	//----- nvinfo : EIATTR_MIN_STACK_SIZE
	.align		4
.L_3:
        /*0018*/ 	.byte	0x04, 0x12
        /*001a*/ 	.short	(.L_5 - .L_4)
	.align		4
.L_4:
        /*001c*/ 	.word	index@(_Z9mmtt_i4j4PKfS0_Pfi)
        /*0020*/ 	.word	0x00000000
.L_5:


//--------------------- .nv.compat                --------------------------
	.section	.nv.compat,"",@"SHT_CUDA_COMPAT_INFO"
	.align	4
        /*0000*/ 	.byte	0x02, 0x09, 0x00, 0x00, 0x02, 0x02, 0x01, 0x00, 0x02, 0x05, 0x05, 0x00, 0x03, 0x07, 0x01, 0x01
        /*0010*/ 	.byte	0x02, 0x03, 0x00, 0x00, 0x02, 0x06, 0x01, 0x00, 0x04, 0x0b, 0x08, 0x00, 0x09, 0x00, 0x00, 0x00
        /*0020*/ 	.byte	0x00, 0x00, 0x00, 0x00


//--------------------- .nv.info._Z9mmtt_i4j4PKfS0_Pfi --------------------------
	.section	.nv.info._Z9mmtt_i4j4PKfS0_Pfi,"",@"SHT_CUDA_INFO"
	.sectionflags	@""
	.align	4


	//----- nvinfo : EIATTR_CUDA_API_VERSION
	.align		4
        /*0000*/ 	.byte	0x04, 0x37
        /*0002*/ 	.short	(.L_7 - .L_6)
.L_6:
        /*0004*/ 	.word	0x00000082


	//----- nvinfo : EIATTR_KPARAM_INFO
	.align		4
.L_7:
        /*0008*/ 	.byte	0x04, 0x17
        /*000a*/ 	.short	(.L_9 - .L_8)
.L_8:
        /*000c*/ 	.word	0x00000000
        /*0010*/ 	.short	0x0003
        /*0012*/ 	.short	0x0018
        /*0014*/ 	.byte	0x00, 0xf0, 0x11, 0x00


	//----- nvinfo : EIATTR_KPARAM_INFO
	.align		4
.L_9:
        /*0018*/ 	.byte	0x04, 0x17
        /*001a*/ 	.short	(.L_11 - .L_10)
.L_10:
        /*001c*/ 	.word	0x00000000
        /*0020*/ 	.short	0x0002
        /*0022*/ 	.short	0x0010
        /*0024*/ 	.byte	0x00, 0xf5, 0x21, 0x00


	//----- nvinfo : EIATTR_KPARAM_INFO
	.align		4
.L_11:
        /*0028*/ 	.byte	0x04, 0x17
        /*002a*/ 	.short	(.L_13 - .L_12)
.L_12:
        /*002c*/ 	.word	0x00000000
        /*0030*/ 	.short	0x0001
        /*0032*/ 	.short	0x0008
        /*0034*/ 	.byte	0x00, 0xf5, 0x21, 0x00


	//----- nvinfo : EIATTR_KPARAM_INFO
	.align		4
.L_13:
        /*0038*/ 	.byte	0x04, 0x17
        /*003a*/ 	.short	(.L_15 - .L_14)
.L_14:
        /*003c*/ 	.word	0x00000000
        /*0040*/ 	.short	0x0000
        /*0042*/ 	.short	0x0000
        /*0044*/ 	.byte	0x00, 0xf5, 0x21, 0x00


	//----- nvinfo : EIATTR_SPARSE_MMA_MASK
	.align		4
.L_15:
        /*0048*/ 	.byte	0x03, 0x50
        /*004a*/ 	.short	0x0000


	//----- nvinfo : EIATTR_MAXREG_COUNT
	.align		4
        /*004c*/ 	.byte	0x03, 0x1b
        /*004e*/ 	.short	0x00ff


	//----- nvinfo : EIATTR_MERCURY_ISA_VERSION
	.align		4
        /*0050*/ 	.byte	0x03, 0x5f
        /*0052*/ 	.short	0x0101


	//----- nvinfo : EIATTR_VRC_CTA_INIT_COUNT
	.align		4
        /*0054*/ 	.byte	0x02, 0x4a
	.zero		1
	.zero		1


	//----- nvinfo : EIATTR_EXIT_INSTR_OFFSETS
	.align		4
        /*0058*/ 	.byte	0x04, 0x1c
        /*005a*/ 	.short	(.L_17 - .L_16)


	//   ....[0]....
.L_16:
        /*005c*/ 	.word	0x00000090


	//   ....[1]....
        /*0060*/ 	.word	0x00000f20


	//----- nvinfo : EIATTR_CBANK_PARAM_SIZE
	.align		4
.L_17:
        /*0064*/ 	.byte	0x03, 0x19
        /*0066*/ 	.short	0x001c


	//----- nvinfo : EIATTR_PARAM_CBANK
	.align		4
        /*0068*/ 	.byte	0x04, 0x0a
        /*006a*/ 	.short	(.L_19 - .L_18)
	.align		4
.L_18:
        /*006c*/ 	.word	index@(.nv.constant0._Z9mmtt_i4j4PKfS0_Pfi)
        /*0070*/ 	.short	0x0380
        /*0072*/ 	.short	0x001c


	//----- nvinfo : EIATTR_SW_WAR
	.align		4
.L_19:
        /*0074*/ 	.byte	0x04, 0x36
        /*0076*/ 	.short	(.L_21 - .L_20)
.L_20:
        /*0078*/ 	.word	0x00000008
.L_21:


//--------------------- .nv.callgraph             --------------------------
	.section	.nv.callgraph,"",@"SHT_CUDA_CALLGRAPH"
	.align	4
	.sectionentsize	8
	.align		4
        /*0000*/ 	.word	0x00000000
	.align		4
        /*0004*/ 	.word	0xffffffff
	.align		4
        /*0008*/ 	.word	0x00000000
	.align		4
        /*000c*/ 	.word	0xfffffffe
	.align		4
        /*0010*/ 	.word	0x00000000
	.align		4
        /*0014*/ 	.word	0xfffffffd
	.align		4
        /*0018*/ 	.word	0x00000000
	.align		4
        /*001c*/ 	.word	0xfffffffc


//--------------------- .text._Z9mmtt_i4j4PKfS0_Pfi --------------------------
	.section	.text._Z9mmtt_i4j4PKfS0_Pfi,"ax",@progbits
	.align	128
        .global         _Z9mmtt_i4j4PKfS0_Pfi
        .type           _Z9mmtt_i4j4PKfS0_Pfi,@function
        .size           _Z9mmtt_i4j4PKfS0_Pfi,(.L_x_5 - _Z9mmtt_i4j4PKfS0_Pfi)
        .other          _Z9mmtt_i4j4PKfS0_Pfi,@"STO_CUDA_ENTRY STV_DEFAULT"
_Z9mmtt_i4j4PKfS0_Pfi:
.text._Z9mmtt_i4j4PKfS0_Pfi:
[----:B------:R-:W-:Y:S01]  /*0000*/  LDC R1, c[0x0][0x37c] ;  /* 0x0000df00ff017b82 */ /* 0x000fe20000000800 */
[----:B------:R-:W0:Y:S07]  /*0010*/  S2R R3, SR_TID.X ;  /* 0x0000000000037919 */ /* 0x000e2e0000002100 */
[----:B------:R-:W0:Y:S01]  /*0020*/  S2UR UR4, SR_CTAID.X ;  /* 0x00000000000479c3 */ /* 0x000e220000002500 */
[----:B------:R-:W1:Y:S07]  /*0030*/  LDCU UR8, c[0x0][0x398] ;  /* 0x00007300ff0877ac */ /* 0x000e6e0008000800 */
[----:B------:R-:W0:Y:S01]  /*0040*/  LDC R0, c[0x0][0x360] ;  /* 0x0000d800ff007b82 */ /* 0x000e220000000800 */
[----:B-1----:R-:W-:-:S06]  /*0050*/  UISETP.GE.AND UP0, UPT, UR8, 0x1, UPT ;  /* 0x000000010800788c */ /* 0x002fcc000bf06270 */
[----:B------:R-:W-:Y:S01]  /*0060*/  PLOP3.LUT P0, PT, PT, PT, UP0, 0x80, 0x8 ;  /* 0x000000000008781c */ /* 0x000fe20003f0f008 */
[----:B0-----:R-:W-:-:S05]  /*0070*/  IMAD R0, R0, UR4, R3 ;  /* 0x0000000400007c24 */ /* 0x001fca000f8e0203 */
[----:B------:R-:W-:-:S13]  /*0080*/  ISETP.GE.OR P0, PT, R0, UR8, !P0 ;  /* 0x0000000800007c0c */ /* 0x000fda000c706670 */
[----:B------:R-:W-:Y:S05]  /*0090*/  @P0 EXIT ;  /* 0x000000000000094d */ /* 0x000fea0003800000 */
[----:B------:R-:W0:Y:S01]  /*00a0*/  LDCU.64 UR20, c[0x0][0x358] ;  /* 0x00006b00ff1477ac */ /* 0x000e220008000a00 */
[----:B------:R-:W-:Y:S01]  /*00b0*/  USHF.L.U32 UR8, UR8, 0x1, URZ ;  /* 0x0000000108087899 */ /* 0x000fe200080006ff */
[----:B------:R-:W-:-:S11]  /*00c0*/  UMOV UR4, URZ ;  /* 0x000000ff00047c82 */ /* 0x000fd60008000000 */
.L_x_3:
[----:B-1----:R-:W1:Y:S01]  /*00d0*/  LDCU UR17, c[0x0][0x398] ;  /* 0x00007300ff1177ac */ /* 0x002e620008000800 */
[----:B------:R-:W-:Y:S01]  /*00e0*/  HFMA2 R24, -RZ, RZ, 0, 0 ;  /* 0x00000000ff187431 */ /* 0x000fe200000001ff */
[----:B------:R-:W-:Y:S02]  /*00f0*/  CS2R R18, SRZ ;  /* 0x0000000000127805 */ /* 0x000fe4000001ff00 */
[----:B------:R-:W-:Y:S02]  /*0100*/  CS2R R16, SRZ ;  /* 0x0000000000107805 */ /* 0x000fe4000001ff00 */
[----:B------:R-:W-:Y:S02]  /*0110*/  CS2R R10, SRZ ;  /* 0x00000000000a7805 */ /* 0x000fe4000001ff00 */
[----:B------:R-:W-:Y:S02]  /*0120*/  CS2R R4, SRZ ;  /* 0x0000000000047805 */ /* 0x000fe4000001ff00 */
[----:B------:R-:W-:-:S02]  /*0130*/  CS2R R12, SRZ ;  /* 0x00000000000c7805 */ /* 0x000fc4000001ff00 */
[----:B------:R-:W-:Y:S02]  /*0140*/  CS2R R2, SRZ ;  /* 0x0000000000027805 */ /* 0x000fe4000001ff00 */
[----:B------:R-:W-:Y:S02]  /*0150*/  CS2R R14, SRZ ;  /* 0x00000000000e7805 */ /* 0x000fe4000001ff00 */
[----:B------:R-:W-:Y:S01]  /*0160*/  MOV R20, RZ ;  /* 0x000000ff00147202 */ /* 0x000fe20000000f00 */
[----:B------:R-:W-:Y:S01]  /*0170*/  UMOV UR5, URZ ;  /* 0x000000ff00057c82 */ /* 0x000fe20008000000 */
[----:B-1----:R-:W-:Y:S02]  /*0180*/  UISETP.NE.AND UP0, UPT, UR17, 0x1, UPT ;  /* 0x000000011100788c */ /* 0x002fe4000bf05270 */
[----:B------:R-:W-:-:S07]  /*0190*/  UIMAD UR16, UR4, UR17, URZ ;  /* 0x00000011041072a4 */ /* 0x000fce000f8e02ff */
[----:B------:R-:W-:Y:S05]  /*01a0*/  BRA.U !UP0, `(.L_x_0) ;  /* 0x0000000508e07547 */ /* 0x000fea000b800000 */
[----:B------:R-:W1:Y:S01]  /*01b0*/  LDCU UR9, c[0x0][0x398] ;  /* 0x00007300ff0977ac */ /* 0x000e620008000800 */
[----:B------:R-:W-:Y:S02]  /*01c0*/  IADD3 R6, PT, PT, R0, 0x1, RZ ;  /* 0x0000000100067810 */ /* 0x000fe40007ffe0ff */
[----:B------:R-:W-:Y:S01]  /*01d0*/  MOV R19, RZ ;  /* 0x000000ff00137202 */ /* 0x000fe20000000f00 */
[----:B------:R-:W2:Y:S01]  /*01e0*/  LDCU.64 UR6, c[0x0][0x388] ;  /* 0x00007100ff0677ac */ /* 0x000ea20008000a00 */
[----:B------:R-:W-:Y:S02]  /*01f0*/  ISETP.GE.AND P0, PT, R6, UR17, PT ;  /* 0x0000001106007c0c */ /* 0x000fe4000bf06270 */
[----:B------:R-:W-:Y:S01]  /*0200*/  MOV R21, R0 ;  /* 0x0000000000157202 */ /* 0x000fe20000000f00 */
[----:B------:R-:W-:Y:S01]  /*0210*/  UIADD3 UR5, UPT, UPT, UR16, UR17, URZ ;  /* 0x0000001110057290 */ /* 0x000fe2000fffe0ff */
[----:B------:R-:W3:Y:S01]  /*0220*/  LDCU UR18, c[0x0][0x398] ;  /* 0x00007300ff1277ac */ /* 0x000ee20008000800 */
[----:B------:R-:W4:Y:S01]  /*0230*/  LDCU.64 UR30, c[0x0][0x380] ;  /* 0x00007000ff1e77ac */ /* 0x000f220008000a00 */
[----:B-1----:R-:W-:-:S02]  /*0240*/  ULOP3.LUT UR12, UR9, 0x7ffffffe, URZ, 0xc0, !UPT ;  /* 0x7ffffffe090c7892 */ /* 0x002fc4000f8ec0ff */
[----:B------:R-:W-:Y:S02]  /*0250*/  UIADD3 UR9, UPT, UPT, UR5, UR17, URZ ;  /* 0x0000001105097290 */ /* 0x000fe4000fffe0ff */
[----:B--2---:R-:W-:Y:S02]  /*0260*/  UIADD3 UR6, UP0, UPT, UR6, 0x4, URZ ;  /* 0x0000000406067890 */ /* 0x004fe4000ff1e0ff */
[----:B------:R-:W-:Y:S02]  /*0270*/  UIADD3 UR10, UPT, UPT, UR9, UR17, URZ ;  /* 0x00000011090a7290 */ /* 0x000fe4000fffe0ff */
[----:B------:R-:W-:Y:S01]  /*0280*/  UIADD3.X UR7, UPT, UPT, URZ, UR7, URZ, UP0, !UPT ;  /* 0x00000007ff077290 */ /* 0x000fe200087fe4ff */
[----:B------:R-:W1:Y:S01]  /*0290*/  LDCU.64 UR32, c[0x0][0x388] ;  /* 0x00007100ff2077ac */ /* 0x000e620008000a00 */
[----:B------:R-:W-:Y:S01]  /*02a0*/  UIADD3 UR12, UPT, UPT, -UR12, URZ, URZ ;  /* 0x000000ff0c0c7290 */ /* 0x000fe2000fffe1ff */
[----:B------:R-:W-:Y:S01]  /*02b0*/  UMOV UR11, UR16 ;  /* 0x00000010000b7c82 */ /* 0x000fe20008000000 */
[----:B------:R-:W-:Y:S01]  /*02c0*/  UMOV UR13, UR5 ;  /* 0x00000005000d7c82 */ /* 0x000fe20008000000 */
[----:B------:R-:W-:Y:S01]  /*02d0*/  UMOV UR14, UR9 ;  /* 0x00000009000e7c82 */ /* 0x000fe20008000000 */
[----:B---34-:R-:W-:-:S08]  /*02e0*/  UMOV UR15, UR10 ;  /* 0x0000000a000f7c82 */ /* 0x018fd00008000000 */
.L_x_1:
[----:B-1----:R-:W-:Y:S01]  /*02f0*/  UIMAD.WIDE.U32 UR22, UR11, 0x4, UR32 ;  /* 0x000000040b1678a5 */ /* 0x002fe2000f8e0020 */
[----:B------:R-:W-:Y:S01]  /*0300*/  IADD3 R6, PT, PT, R0, 0x2, RZ ;  /* 0x0000000200067810 */ /* 0x000fe20007ffe0ff */
[----:B------:R-:W-:Y:S01]  /*0310*/  HFMA2 R8, -RZ, RZ, 0, 2.384185791015625e-07 ;  /* 0x00000004ff087431 */ /* 0x000fe200000001ff */
[----:B------:R-:W-:Y:S01]  /*0320*/  UMOV UR17, UR18 ;  /* 0x0000001200117c82 */ /* 0x000fe20008000000 */
[----:B------:R-:W-:Y:S01]  /*0330*/  UIMAD.WIDE.U32 UR24, UR5, 0x4, UR32 ;  /* 0x00000004051878a5 */ /* 0x000fe2000f8e0020 */
[----:B------:R-:W-:Y:S01]  /*0340*/  ISETP.GE.AND P1, PT, R6, UR17, PT ;  /* 0x0000001106007c0c */ /* 0x000fe2000bf26270 */
[----:B------:R-:W-:Y:S01]  /*0350*/  IMAD.U32 R6, RZ, RZ, UR22 ;  /* 0x00000016ff067e24 */ /* 0x000fe2000f8e00ff */
[----:B------:R-:W-:Y:S01]  /*0360*/  MOV R7, UR23 ;  /* 0x0000001700077c02 */ /* 0x000fe20008000f00 */
[----:B------:R-:W-:Y:S02]  /*0370*/  UIMAD.WIDE.U32 UR28, UR10, 0x4, UR32 ;  /* 0x000000040a1c78a5 */ /* 0x000fe4000f8e0020 */
[----:B------:R-:W-:Y:S01]  /*0380*/  UIMAD.WIDE.U32 UR26, UR9, 0x4, UR32 ;  /* 0x00000004091a78a5 */ /* 0x000fe2000f8e0020 */
[----:B------:R-:W-:Y:S01]  /*0390*/  MOV R23, UR25 ;  /* 0x0000001900177c02 */ /* 0x000fe20008000f00 */
[----:B0-----:R0:W2:Y:S01]  /*03a0*/  LDG.E R25, desc[UR20][R6.64] ;  /* 0x0000001406197981 */ /* 0x0010a2000c1e1900 */
[----:B------:R-:W-:-:S02]  /*03b0*/  MOV R22, UR24 ;  /* 0x0000001800167c02 */ /* 0x000fc40008000f00 */
[----:B------:R-:W-:Y:S02]  /*03c0*/  MOV R9, UR29 ;  /* 0x0000001d00097c02 */ /* 0x000fe40008000f00 */
[----:B------:R-:W-:Y:S01]  /*03d0*/  MOV R28, UR26 ;  /* 0x0000001a001c7c02 */ /* 0x000fe20008000f00 */
[----:B------:R-:W3:Y:S01]  /*03e0*/  LDG.E R23, desc[UR20][R22.64] ;  /* 0x0000001416177981 */ /* 0x000ee2000c1e1900 */
[----:B------:R-:W-:Y:S01]  /*03f0*/  MOV R29, UR27 ;  /* 0x0000001b001d7c02 */ /* 0x000fe20008000f00 */
[----:B0-----:R-:W-:-:S04]  /*0400*/  IMAD.WIDE R6, R21, R8, UR30 ;  /* 0x0000001e15067e25 */ /* 0x001fc8000f8e0208 */
[----:B------:R-:W-:Y:S01]  /*0410*/  IMAD.U32 R8, RZ, RZ, UR28 ;  /* 0x0000001cff087e24 */ /* 0x000fe2000f8e00ff */
[----:B------:R-:W2:Y:S04]  /*0420*/  LDG.E R27, desc[UR20][R6.64] ;  /* 0x00000014061b7981 */ /* 0x000ea8000c1e1900 */
[----:B------:R-:W4:Y:S04]  /*0430*/  LDG.E R22, desc[UR20][R28.64] ;  /* 0x000000141c167981 */ /* 0x000f28000c1e1900 */
[----:B------:R0:W5:Y:S01]  /*0440*/  LDG.E R8, desc[UR20][R8.64] ;  /* 0x0000001408087981 */ /* 0x000162000c1e1900 */
[----:B------:R-:W-:-:S06]  /*0450*/  MOV R26, RZ ;  /* 0x000000ff001a7202 */ /* 0x000fcc0000000f00 */
[----:B------:R-:W5:Y:S01]  /*0460*/  @!P0 LDG.E R26, desc[UR20][R6.64+0x4] ;  /* 0x00000414061a8981 */ /* 0x000f62000c1e1900 */
[----:B0-----:R-:W-:Y:S01]  /*0470*/  MOV R9, RZ ;  /* 0x000000ff00097202 */ /* 0x001fe20000000f00 */
[C---:B--2---:R-:W-:Y:S01]  /*0480*/  FFMA R24, R27.reuse, R25, R24 ;  /* 0x000000191b187223 */ /* 0x044fe20000000018 */
[C---:B---3--:R-:W-:Y:S01]  /*0490*/  FFMA R2, R27.reuse, R23, R2 ;  /* 0x000000171b027223 */ /* 0x048fe20000000002 */
[C---:B----4-:R-:W-:Y:S01]  /*04a0*/  FFMA R3, R27.reuse, R22, R3 ;  /* 0x000000161b037223 */ /* 0x050fe20000000003 */
[----:B-----5:R-:W-:Y:S01]  /*04b0*/  FFMA R4, R27, R8, R4 ;  /* 0x000000081b047223 */ /* 0x020fe20000000004 */
[----:B------:R-:W-:-:S04]  /*04c0*/  IADD3 R27, PT, PT, R0, 0x3, RZ ;  /* 0x00000003001b7810 */ /* 0x000fc80007ffe0ff */
[----:B------:R-:W-:Y:S01]  /*04d0*/  ISETP.GE.AND P2, PT, R27, UR17, PT ;  /* 0x000000111b007c0c */ /* 0x000fe2000bf46270 */
[----:B------:R-:W-:-:S06]  /*04e0*/  HFMA2 R27, -RZ, RZ, 0, 0 ;  /* 0x00000000ff1b7431 */ /* 0x000fcc00000001ff */
[----:B------:R-:W2:Y:S06]  /*04f0*/  @!P1 LDG.E R27, desc[UR20][R6.64+0x8] ;  /* 0x00000814061b9981 */ /* 0x000eac000c1e1900 */
[----:B------:R0:W3:Y:S01]  /*0500*/  @!P2 LDG.E R9, desc[UR20][R6.64+0xc] ;  /* 0x00000c140609a981 */ /* 0x0000e2000c1e1900 */
[----:B------:R-:W-:Y:S02]  /*0510*/  UIMAD.WIDE.U32 UR28, UR15, 0x4, UR6 ;  /* 0x000000040f1c78a5 */ /* 0x000fe4000f8e0006 */
[----:B------:R-:W-:Y:S01]  /*0520*/  UIMAD.WIDE.U32 UR22, UR16, 0x4, UR6 ;  /* 0x00000004101678a5 */ /* 0x000fe2000f8e0006 */
[-C--:B------:R-:W-:Y:S01]  /*0530*/  @!P0 FFMA R18, R8, R26.reuse, R18 ;  /* 0x0000001a08128223 */ /* 0x080fe20000000012 */
[-C--:B------:R-:W-:Y:S01]  /*0540*/  @!P0 FFMA R13, R23, R26.reuse, R13 ;  /* 0x0000001a170d8223 */ /* 0x080fe2000000000d */
[-C--:B------:R-:W-:Y:S01]  /*0550*/  @!P0 FFMA R15, R22, R26.reuse, R15 ;  /* 0x0000001a160f8223 */ /* 0x080fe2000000000f */
[----:B------:R-:W-:Y:S01]  /*0560*/  UIMAD.WIDE.U32 UR26, UR14, 0x4, UR6 ;  /* 0x000000040e1a78a5 */ /* 0x000fe2000f8e0006 */
[----:B0-----:R-:W-:Y:S01]  /*0570*/  HFMA2 R6, -RZ, RZ, 0, 2.384185791015625e-07 ;  /* 0x00000004ff067431 */ /* 0x001fe200000001ff */
[----:B------:R-:W-:Y:S01]  /*0580*/  UIMAD.WIDE.U32 UR24, UR13, 0x4, UR6 ;  /* 0x000000040d1878a5 */ /* 0x000fe2000f8e0006 */
[----:B------:R-:W-:-:S03]  /*0590*/  @!P0 FFMA R14, R25, R26, R14 ;  /* 0x0000001a190e8223 */ /* 0x000fc6000000000e */
[----:B------:R-:W-:Y:S02]  /*05a0*/  MOV R26, UR26 ;  /* 0x0000001a001a7c02 */ /* 0x000fe40008000f00 */
[----:B------:R-:W-:Y:S02]  /*05b0*/  MOV R28, UR24 ;  /* 0x00000018001c7c02 */ /* 0x000fe40008000f00 */
[----:B------:R-:W-:Y:S01]  /*05c0*/  MOV R29, UR25 ;  /* 0x00000019001d7c02 */ /* 0x000fe20008000f00 */
[-C--:B--2---:R-:W-:Y:S01]  /*05d0*/  @!P1 FFMA R5, R8, R27.reuse, R5 ;  /* 0x0000001b08059223 */ /* 0x084fe20000000005 */
[-C--:B------:R-:W-:Y:S01]  /*05e0*/  @!P1 FFMA R12, R23, R27.reuse, R12 ;  /* 0x0000001b170c9223 */ /* 0x080fe2000000000c */
[----:B------:R-:W-:Y:S01]  /*05f0*/  @!P1 FFMA R11, R22, R27, R11 ;  /* 0x0000001b160b9223 */ /* 0x000fe2000000000b */
[-C--:B---3--:R-:W-:Y:S01]  /*0600*/  @!P2 FFMA R19, R8, R9.reuse, R19 ;  /* 0x000000090813a223 */ /* 0x088fe20000000013 */
[-C--:B------:R-:W-:Y:S01]  /*0610*/  @!P2 FFMA R10, R25, R9.reuse, R10 ;  /* 0x00000009190aa223 */ /* 0x080fe2000000000a */
[-C--:B------:R-:W-:Y:S01]  /*0620*/  @!P2 FFMA R16, R23, R9.reuse, R16 ;  /* 0x000000091710a223 */ /* 0x080fe20000000010 */
[----:B------:R-:W-:Y:S01]  /*0630*/  @!P2 FFMA R17, R22, R9, R17 ;  /* 0x000000091611a223 */ /* 0x000fe20000000011 */
[----:B------:R-:W-:Y:S01]  /*0640*/  MOV R8, UR28 ;  /* 0x0000001c00087c02 */ /* 0x000fe20008000f00 */
[----:B------:R-:W-:Y:S01]  /*0650*/  IMAD.U32 R23, RZ, RZ, UR23 ;  /* 0x00000017ff177e24 */ /* 0x000fe2000f8e00ff */
[----:B------:R-:W-:Y:S01]  /*0660*/  MOV R22, UR22 ;  /* 0x0000001600167c02 */ /* 0x000fe20008000f00 */
[----:B------:R-:W-:Y:S01]  /*0670*/  IMAD.U32 R9, RZ, RZ, UR29 ;  /* 0x0000001dff097e24 */ /* 0x000fe2000f8e00ff */
[----:B------:R-:W-:Y:S01]  /*0680*/  UIMAD.WIDE.U32 UR22, UR17, 0x4, UR30 ;  /* 0x00000004111678a5 */ /* 0x000fe2000f8e001e */
[----:B------:R-:W-:Y:S01]  /*0690*/  @!P1 FFMA R20, R25, R27, R20 ;  /* 0x0000001b19149223 */ /* 0x000fe20000000014 */
[----:B------:R-:W-:Y:S01]  /*06a0*/  MOV R27, UR27 ;  /* 0x0000001b001b7c02 */ /* 0x000fe20008000f00 */
[----:B------:R-:W2:Y:S04]  /*06b0*/  LDG.E R23, desc[UR20][R22.64] ;  /* 0x0000001416177981 */ /* 0x000ea8000c1e1900 */
[----:B------:R0:W3:Y:S01]  /*06c0*/  LDG.E R8, desc[UR20][R8.64] ;  /* 0x0000001408087981 */ /* 0x0000e2000c1e1900 */
[----:B------:R-:W-:-:S03]  /*06d0*/  IMAD.WIDE R6, R21, R6, UR22 ;  /* 0x0000001615067e25 */ /* 0x000fc6000f8e0206 */
[----:B------:R-:W4:Y:S04]  /*06e0*/  LDG.E R25, desc[UR20][R28.64] ;  /* 0x000000141c197981 */ /* 0x000f28000c1e1900 */
[----:B------:R-:W5:Y:S01]  /*06f0*/  LDG.E R26, desc[UR20][R26.64] ;  /* 0x000000141a1a7981 */ /* 0x000f62000c1e1900 */
[----:B0-----:R-:W-:-:S06]  /*0700*/  MOV R9, RZ ;  /* 0x000000ff00097202 */ /* 0x001fcc0000000f00 */
[----:B------:R-:W2:Y:S01]  /*0710*/  @!P0 LDG.E R9, desc[UR20][R6.64+0x4] ;  /* 0x0000041406098981 */ /* 0x000ea2000c1e1900 */
[----:B------:R-:W-:-:S03]  /*0720*/  HFMA2 R22, -RZ, RZ, 0, 0 ;  /* 0x00000000ff167431 */ /* 0x000fc600000001ff */
[----:B------:R-:W3:Y:S04]  /*0730*/  LDG.E R27, desc[UR20][R6.64] ;  /* 0x00000014061b7981 */ /* 0x000ee8000c1e1900 */
[----:B------:R-:W3:Y:S01]  /*0740*/  @!P1 LDG.E R22, desc[UR20][R6.64+0x8] ;  /* 0x0000081406169981 */ /* 0x000ee2000c1e1900 */
[-C--:B--2---:R-:W-:Y:S01]  /*0750*/  @!P0 FFMA R14, R23, R9.reuse, R14 ;  /* 0x00000009170e8223 */ /* 0x084fe2000000000e */
[-C--:B----4-:R-:W-:Y:S01]  /*0760*/  @!P0 FFMA R13, R25, R9.reuse, R13 ;  /* 0x00000009190d8223 */ /* 0x090fe2000000000d */
[-C--:B-----5:R-:W-:Y:S01]  /*0770*/  @!P0 FFMA R15, R26, R9.reuse, R15 ;  /* 0x000000091a0f8223 */ /* 0x0a0fe2000000000f */
[----:B---3--:R-:W-:Y:S01]  /*0780*/  @!P0 FFMA R18, R8, R9, R18 ;  /* 0x0000000908128223 */ /* 0x008fe20000000012 */
[----:B------:R-:W-:-:S06]  /*0790*/  MOV R9, RZ ;  /* 0x000000ff00097202 */ /* 0x000fcc0000000f00 */
[----:B------:R-:W2:Y:S01]  /*07a0*/  @!P2 LDG.E R9, desc[UR20][R6.64+0xc] ;  /* 0x00000c140609a981 */ /* 0x000ea2000c1e1900 */
[----:B------:R-:W-:Y:S02]  /*07b0*/  UIADD3 UR6, UP0, UPT, UR6, 0x8, URZ ;  /* 0x0000000806067890 */ /* 0x000fe4000ff1e0ff */
[----:B------:R-:W-:Y:S02]  /*07c0*/  UIADD3 UR12, UPT, UPT, UR12, 0x2, URZ ;  /* 0x000000020c0c7890 */ /* 0x000fe4000fffe0ff */
[----:B------:R-:W-:Y:S02]  /*07d0*/  UIADD3.X UR7, UPT, UPT, URZ, UR7, URZ, UP0, !UPT ;  /* 0x00000007ff077290 */ /* 0x000fe400087fe4ff */
[----:B------:R-:W-:Y:S01]  /*07e0*/  UISETP.NE.AND UP0, UPT, UR12, URZ, UPT ;  /* 0x000000ff0c00728c */ /* 0x000fe2000bf05270 */
[C---:B------:R-:W-:Y:S01]  /*07f0*/  FFMA R24, R27.reuse, R23, R24 ;  /* 0x000000171b187223 */ /* 0x040fe20000000018 */
[C---:B------:R-:W-:Y:S01]  /*0800*/  FFMA R2, R27.reuse, R25, R2 ;  /* 0x000000191b027223 */ /* 0x040fe20000000002 */
[C---:B------:R-:W-:Y:S01]  /*0810*/  FFMA R3, R27.reuse, R26, R3 ;  /* 0x0000001a1b037223 */ /* 0x040fe20000000003 */
[----:B------:R-:W-:Y:S01]  /*0820*/  FFMA R4, R27, R8, R4 ;  /* 0x000000081b047223 */ /* 0x000fe20000000004 */
[-C--:B------:R-:W-:Y:S01]  /*0830*/  @!P1 FFMA R20, R23, R22.reuse, R20 ;  /* 0x0000001617149223 */ /* 0x080fe20000000014 */
[-C--:B------:R-:W-:Y:S01]  /*0840*/  @!P1 FFMA R12, R25, R22.reuse, R12 ;  /* 0x00000016190c9223 */ /* 0x080fe2000000000c */
[-C--:B------:R-:W-:Y:S01]  /*0850*/  @!P1 FFMA R11, R26, R22.reuse, R11 ;  /* 0x000000161a0b9223 */ /* 0x080fe2000000000b */
[----:B------:R-:W-:Y:S01]  /*0860*/  @!P1 FFMA R5, R8, R22, R5 ;  /* 0x0000001608059223 */ /* 0x000fe20000000005 */
[----:B------:R-:W-:Y:S01]  /*0870*/  IADD3 R21, PT, PT, R21, UR8, RZ ;  /* 0x0000000815157c10 */ /* 0x000fe2000fffe0ff */
[----:B------:R-:W-:-:S02]  /*0880*/  UIADD3 UR5, UPT, UPT, UR5, 0x2, URZ ;  /* 0x0000000205057890 */ /* 0x000fc4000fffe0ff */
[----:B------:R-:W-:Y:S02]  /*0890*/  UIADD3 UR9, UPT, UPT, UR9, 0x2, URZ ;  /* 0x0000000209097890 */ /* 0x000fe4000fffe0ff */
[----:B------:R-:W-:Y:S02]  /*08a0*/  UIADD3 UR10, UPT, UPT, UR10, 0x2, URZ ;  /* 0x000000020a0a7890 */ /* 0x000fe4000fffe0ff */
[----:B------:R-:W-:Y:S01]  /*08b0*/  UIADD3 UR11, UPT, UPT, UR11, 0x2, URZ ;  /* 0x000000020b0b7890 */ /* 0x000fe2000fffe0ff */
[-C--:B--2---:R-:W-:Y:S01]  /*08c0*/  @!P2 FFMA R10, R23, R9.reuse, R10 ;  /* 0x00000009170aa223 */ /* 0x084fe2000000000a */
[-C--:B------:R-:W-:Y:S01]  /*08d0*/  @!P2 FFMA R16, R25, R9.reuse, R16 ;  /* 0x000000091910a223 */ /* 0x080fe20000000010 */
[-C--:B------:R-:W-:Y:S01]  /*08e0*/  @!P2 FFMA R17, R26, R9.reuse, R17 ;  /* 0x000000091a11a223 */ /* 0x080fe20000000011 */
[----:B------:R-:W-:Y:S01]  /*08f0*/  @!P2 FFMA R19, R8, R9, R19 ;  /* 0x000000090813a223 */ /* 0x000fe20000000013 */
[----:B------:R-:W-:Y:S07]  /*0900*/  BRA.U UP0, `(.L_x_1) ;  /* 0xfffffff900787547 */ /* 0x000fee000b83ffff */
[----:B------:R-:W0:Y:S02]  /*0910*/  LDCU UR5, c[0x0][0x398] ;  /* 0x00007300ff0577ac */ /* 0x000e240008000800 */
[----:B0-----:R-:W-:-:S12]  /*0920*/  ULOP3.LUT UR5, UR5, 0x7ffffffe, URZ, 0xc0, !UPT ;  /* 0x7ffffffe05057892 */ /* 0x001fd8000f8ec0ff */
.L_x_0:
[----:B------:R-:W-:Y:S01]  /*0930*/  ULOP3.LUT UP0, URZ, UR17, 0x1, URZ, 0xc0, !UPT ;  /* 0x0000000111ff7892 */ /* 0x000fe2000f80c0ff */
[----:B------:R-:W-:Y:S01]  /*0940*/  MOV R6, R19 ;  /* 0x0000001300067202 */ /* 0x000fe20000000f00 */
[----:B------:R-:W-:Y:S01]  /*0950*/  IMAD.MOV.U32 R8, RZ, RZ, R16 ;  /* 0x000000ffff087224 */ /* 0x000fe200078e0010 */
[----:B------:R-:W-:Y:S02]  /*0960*/  MOV R7, R17 ;  /* 0x0000001100077202 */ /* 0x000fe40000000f00 */
[----:B------:R-:W-:Y:S02]  /*0970*/  MOV R9, R5 ;  /* 0x0000000500097202 */ /* 0x000fe40000000f00 */
[C---:B------:R-:W-:Y:S02]  /*0980*/  IADD3 R19, PT, PT, R0.reuse, 0x3, RZ ;  /* 0x0000000300137810 */ /* 0x040fe40007ffe0ff */
[C---:B------:R-:W-:Y:S02]  /*0990*/  IADD3 R21, PT, PT, R0.reuse, 0x2, RZ ;  /* 0x0000000200157810 */ /* 0x040fe40007ffe0ff */
[----:B------:R-:W-:Y:S01]  /*09a0*/  IADD3 R22, PT, PT, R0, 0x1, RZ ;  /* 0x0000000100167810 */ /* 0x000fe20007ffe0ff */
[----:B------:R-:W-:Y:S06]  /*09b0*/  BRA.U !UP0, `(.L_x_2) ;  /* 0x0000000108cc7547 */ /* 0x000fec000b800000 */
[----:B------:R-:W1:Y:S01]  /*09c0*/  LDC.64 R16, c[0x0][0x380] ;  /* 0x0000e000ff107b82 */ /* 0x000e620000000a00 */
[----:B------:R-:W2:Y:S01]  /*09d0*/  LDCU.64 UR6, c[0x0][0x388] ;  /* 0x00007100ff0677ac */ /* 0x000ea20008000a00 */
[----:B------:R-:W-:Y:S01]  /*09e0*/  MOV R5, UR5 ;  /* 0x0000000500057c02 */ /* 0x000fe20008000f00 */
[----:B------:R-:W-:Y:S01]  /*09f0*/  HFMA2 R26, -RZ, RZ, 0, 0 ;  /* 0x00000000ff1a7431 */ /* 0x000fe200000001ff */
[----:B------:R-:W-:Y:S01]  /*0a00*/  ISETP.GE.AND P0, PT, R22, UR17, PT ;  /* 0x0000001116007c0c */ /* 0x000fe2000bf06270 */
[----:B------:R-:W-:Y:S01]  /*0a10*/  UIADD3 UR5, UPT, UPT, UR16, UR5, URZ ;  /* 0x0000000510057290 */ /* 0x000fe2000fffe0ff */
[----:B------:R-:W-:Y:S01]  /*0a20*/  ISETP.GE.AND P1, PT, R21, UR17, PT ;  /* 0x0000001115007c0c */ /* 0x000fe2000bf26270 */
[----:B------:R-:W-:Y:S01]  /*0a30*/  IMAD R5, R5, UR17, R0 ;  /* 0x0000001105057c24 */ /* 0x000fe2000f8e0200 */
[----:B------:R-:W-:Y:S01]  /*0a40*/  ISETP.GE.AND P2, PT, R19, UR17, PT ;  /* 0x0000001113007c0c */ /* 0x000fe2000bf46270 */
[----:B------:R-:W-:Y:S01]  /*0a50*/  IMAD.MOV.U32 R25, RZ, RZ, RZ ;  /* 0x000000ffff197224 */ /* 0x000fe200078e00ff */
[----:B------:R-:W-:Y:S01]  /*0a60*/  MOV R23, RZ ;  /* 0x000000ff00177202 */ /* 0x000fe20000000f00 */
[----:B--2---:R-:W-:-:S02]  /*0a70*/  UIMAD.WIDE.U32 UR10, UR5, 0x4, UR6 ;  /* 0x00000004050a78a5 */ /* 0x004fc4000f8e0006 */
[----:B------:R-:W-:Y:S01]  /*0a80*/  UIADD3 UR5, UPT, UPT, UR5, UR17, URZ ;  /* 0x0000001105057290 */ /* 0x000fe2000fffe0ff */
[----:B-1----:R-:W-:-:S03]  /*0a90*/  IMAD.WIDE R16, R5, 0x4, R16 ;  /* 0x0000000405107825 */ /* 0x002fc600078e0210 */
[----:B------:R-:W-:Y:S02]  /*0aa0*/  UIMAD.WIDE.U32 UR12, UR5, 0x4, UR6 ;  /* 0x00000004050c78a5 */ /* 0x000fe4000f8e0006 */
[----:B------:R-:W-:Y:S01]  /*0ab0*/  UIADD3 UR5, UPT, UPT, UR5, UR17, URZ ;  /* 0x0000001105057290 */ /* 0x000fe2000fffe0ff */
[----:B0-----:R-:W2:Y:S04]  /*0ac0*/  @!P0 LDG.E R26, desc[UR20][R16.64+0x4] ;  /* 0x00000414101a8981 */ /* 0x001ea8000c1e1900 */
[----:B------:R-:W3:Y:S04]  /*0ad0*/  @!P1 LDG.E R25, desc[UR20][R16.64+0x8] ;  /* 0x0000081410199981 */ /* 0x000ee8000c1e1900 */
[----:B------:R-:W4:Y:S04]  /*0ae0*/  @!P2 LDG.E R23, desc[UR20][R16.64+0xc] ;  /* 0x00000c141017a981 */ /* 0x000f28000c1e1900 */
[----:B------:R0:W5:Y:S01]  /*0af0*/  LDG.E R27, desc[UR20][R16.64] ;  /* 0x00000014101b7981 */ /* 0x000162000c1e1900 */
[----:B------:R-:W-:-:S02]  /*0b00*/  MOV R28, UR12 ;  /* 0x0000000c001c7c02 */ /* 0x000fc40008000f00 */
[----:B------:R-:W-:-:S05]  /*0b10*/  MOV R29, UR13 ;  /* 0x0000000d001d7c02 */ /* 0x000fca0008000f00 */
[----:B------:R-:W5:Y:S01]  /*0b20*/  LDG.E R28, desc[UR20][R28.64] ;  /* 0x000000141c1c7981 */ /* 0x000f62000c1e1900 */
[----:B0-----:R-:W-:Y:S02]  /*0b30*/  MOV R16, UR10 ;  /* 0x0000000a00107c02 */ /* 0x001fe40008000f00 */
[----:B------:R-:W-:Y:S01]  /*0b40*/  MOV R17, UR11 ;  /* 0x0000000b00117c02 */ /* 0x000fe20008000f00 */
[----:B------:R-:W-:Y:S02]  /*0b50*/  UIMAD.WIDE.U32 UR10, UR5, 0x4, UR6 ;  /* 0x00000004050a78a5 */ /* 0x000fe4000f8e0006 */
[----:B------:R-:W-:Y:S02]  /*0b60*/  UIADD3 UR5, UPT, UPT, UR5, UR17, URZ ;  /* 0x0000001105057290 */ /* 0x000fe4000fffe0ff */
[----:B------:R0:W4:Y:S02]  /*0b70*/  LDG.E R5, desc[UR20][R16.64] ;  /* 0x0000001410057981 */ /* 0x000124000c1e1900 */
[----:B------:R-:W-:Y:S01]  /*0b80*/  UIMAD.WIDE.U32 UR6, UR5, 0x4, UR6 ;  /* 0x00000004050678a5 */ /* 0x000fe2000f8e0006 */
[----:B0-----:R-:W-:Y:S01]  /*0b90*/  MOV R16, UR10 ;  /* 0x0000000a00107c02 */ /* 0x001fe20008000f00 */
[----:B------:R-:W-:-:S05]  /*0ba0*/  IMAD.U32 R17, RZ, RZ, UR11 ;  /* 0x0000000bff117e24 */ /* 0x000fca000f8e00ff */
[----:B------:R0:W4:Y:S02]  /*0bb0*/  LDG.E R29, desc[UR20][R16.64] ;  /* 0x00000014101d7981 */ /* 0x000124000c1e1900 */
[----:B0-----:R-:W-:Y:S02]  /*0bc0*/  MOV R17, UR7 ;  /* 0x0000000700117c02 */ /* 0x001fe40008000f00 */
[----:B------:R-:W-:-:S05]  /*0bd0*/  MOV R16, UR6 ;  /* 0x0000000600107c02 */ /* 0x000fca0008000f00 */
[----:B------:R-:W4:Y:S01]  /*0be0*/  LDG.E R17, desc[UR20][R16.64] ;  /* 0x0000001410117981 */ /* 0x000f22000c1e1900 */
[C---:B-----5:R-:W-:Y:S01]  /*0bf0*/  FFMA R2, R27.reuse, R28, R2 ;  /* 0x0000001c1b027223 */ /* 0x060fe20000000002 */
[CC--:B--2---:R-:W-:Y:S01]  /*0c00*/  @!P0 FFMA R13, R28.reuse, R26.reuse, R13 ;  /* 0x0000001a1c0d8223 */ /* 0x0c4fe2000000000d */
[C---:B---3--:R-:W-:Y:S01]  /*0c10*/  @!P1 FFMA R12, R28.reuse, R25, R12 ;  /* 0x000000191c0c9223 */ /* 0x048fe2000000000c */
[----:B----4-:R-:W-:Y:S01]  /*0c20*/  @!P2 FFMA R8, R28, R23, R8 ;  /* 0x000000171c08a223 */ /* 0x010fe20000000008 */
[----:B------:R-:W-:Y:S01]  /*0c30*/  FFMA R24, R27, R5, R24 ;  /* 0x000000051b187223 */ /* 0x000fe20000000018 */
[CC--:B------:R-:W-:Y:S01]  /*0c40*/  @!P0 FFMA R14, R5.reuse, R26.reuse, R14 ;  /* 0x0000001a050e8223 */ /* 0x0c0fe2000000000e */
[C---:B------:R-:W-:Y:S01]  /*0c50*/  @!P1 FFMA R20, R5.reuse, R25, R20 ;  /* 0x0000001905149223 */ /* 0x040fe20000000014 */
[----:B------:R-:W-:Y:S01]  /*0c60*/  @!P2 FFMA R10, R5, R23, R10 ;  /* 0x00000017050aa223 */ /* 0x000fe2000000000a */
[----:B------:R-:W-:Y:S01]  /*0c70*/  FFMA R3, R27, R29, R3 ;  /* 0x0000001d1b037223 */ /* 0x000fe20000000003 */
[CC--:B------:R-:W-:Y:S01]  /*0c80*/  @!P0 FFMA R15, R29.reuse, R26.reuse, R15 ;  /* 0x0000001a1d0f8223 */ /* 0x0c0fe2000000000f */
[C---:B------:R-:W-:Y:S01]  /*0c90*/  @!P1 FFMA R11, R29.reuse, R25, R11 ;  /* 0x000000191d0b9223 */ /* 0x040fe2000000000b */
[----:B------:R-:W-:Y:S01]  /*0ca0*/  @!P2 FFMA R7, R29, R23, R7 ;  /* 0x000000171d07a223 */ /* 0x000fe20000000007 */
[----:B------:R-:W-:Y:S01]  /*0cb0*/  FFMA R4, R27, R17, R4 ;  /* 0x000000111b047223 */ /* 0x000fe20000000004 */
[C---:B------:R-:W-:Y:S01]  /*0cc0*/  @!P0 FFMA R18, R17.reuse, R26, R18 ;  /* 0x0000001a11128223 */ /* 0x040fe20000000012 */
[C---:B------:R-:W-:Y:S01]  /*0cd0*/  @!P1 FFMA R9, R17.reuse, R25, R9 ;  /* 0x0000001911099223 */ /* 0x040fe20000000009 */
[----:B------:R-:W-:-:S07]  /*0ce0*/  @!P2 FFMA R6, R17, R23, R6 ;  /* 0x000000171106a223 */ /* 0x000fce0000000006 */
.L_x_2:
[----:B------:R-:W1:Y:S01]  /*0cf0*/  LDCU UR5, c[0x0][0x398] ;  /* 0x00007300ff0577ac */ /* 0x000e620008000800 */
[----:B------:R-:W2:Y:S01]  /*0d00*/  LDC.64 R16, c[0x0][0x390] ;  /* 0x0000e400ff107b82 */ /* 0x000ea20000000a00 */
[----:B------:R-:W-:Y:S02]  /*0d10*/  ISETP.GE.AND P2, PT, R19, UR17, PT ;  /* 0x0000001113007c0c */ /* 0x000fe4000bf46270 */
[----:B------:R-:W-:Y:S02]  /*0d20*/  ISETP.GE.AND P1, PT, R21, UR17, PT ;  /* 0x0000001115007c0c */ /* 0x000fe4000bf26270 */
[----:B------:R-:W-:Y:S02]  /*0d30*/  MOV R5, UR4 ;  /* 0x0000000400057c02 */ /* 0x000fe40008000f00 */
[----:B------:R-:W-:Y:S02]  /*0d40*/  ISETP.GE.AND P0, PT, R22, UR17, PT ;  /* 0x0000001116007c0c */ /* 0x000fe4000bf06270 */
[----:B------:R-:W-:Y:S01]  /*0d50*/  MOV R27, UR17 ;  /* 0x00000011001b7c02 */ /* 0x000fe20008000f00 */
[----:B------:R-:W-:Y:S01]  /*0d60*/  IMAD R23, R0, UR17, R5 ;  /* 0x0000001100177c24 */ /* 0x000fe2000f8e0205 */
[----:B-1----:R-:W-:-:S05]  /*0d70*/  MOV R29, UR5 ;  /* 0x00000005001d7c02 */ /* 0x002fca0008000f00 */
[----:B------:R-:W-:Y:S02]  /*0d80*/  IMAD R29, R0, R29, UR8 ;  /* 0x00000008001d7e24 */ /* 0x000fe4000f8e021d */
[----:B--2---:R-:W-:-:S03]  /*0d90*/  IMAD.WIDE R22, R23, 0x4, R16 ;  /* 0x0000000417167825 */ /* 0x004fc600078e0210 */
[----:B------:R-:W-:Y:S02]  /*0da0*/  @!P2 IADD3 R5, PT, PT, R5, UR17, R29 ;  /* 0x000000110505ac10 */ /* 0x000fe4000fffe01d */
[----:B------:R-:W-:Y:S01]  /*0db0*/  @!P1 IADD3 R29, PT, PT, R29, UR4, RZ ;  /* 0x000000041d1d9c10 */ /* 0x000fe2000fffe0ff */
[----:B------:R-:W-:Y:S01]  /*0dc0*/  @!P0 IMAD.WIDE.U32 R26, R27, 0x4, R22 ;  /* 0x000000041b1a8825 */ /* 0x000fe200078e0016 */
[----:B0-----:R1:W-:Y:S01]  /*0dd0*/  STG.E desc[UR20][R22.64], R24 ;  /* 0x0000001816007986 */ /* 0x0013e2000c101914 */
[----:B------:R-:W-:Y:S02]  /*0de0*/  UIADD3 UR4, UPT, UPT, UR4, 0x4, URZ ;  /* 0x0000000404047890 */ /* 0x000fe4000fffe0ff */
[--C-:B------:R-:W-:Y:S01]  /*0df0*/  @!P1 IMAD.WIDE R28, R29, 0x4, R16.reuse ;  /* 0x000000041d1c9825 */ /* 0x100fe200078e0210 */
[----:B------:R1:W-:Y:S01]  /*0e00*/  STG.E desc[UR20][R22.64+0x4], R2 ;  /* 0x0000040216007986 */ /* 0x0003e2000c101914 */
[----:B------:R-:W-:Y:S02]  /*0e10*/  UISETP.GE.AND UP0, UPT, UR4, UR17, UPT ;  /* 0x000000110400728c */ /* 0x000fe4000bf06270 */
[----:B------:R-:W-:Y:S01]  /*0e20*/  @!P2 IMAD.WIDE R16, R5, 0x4, R16 ;  /* 0x000000040510a825 */ /* 0x000fe200078e0210 */
[----:B------:R1:W-:Y:S04]  /*0e30*/  STG.E desc[UR20][R22.64+0x8], R3 ;  /* 0x0000080316007986 */ /* 0x0003e8000c101914 */
[----:B------:R1:W-:Y:S04]  /*0e40*/  STG.E desc[UR20][R22.64+0xc], R4 ;  /* 0x00000c0416007986 */ /* 0x0003e8000c101914 */
[----:B------:R1:W-:Y:S04]  /*0e50*/  @!P0 STG.E desc[UR20][R26.64], R14 ;  /* 0x0000000e1a008986 */ /* 0x0003e8000c101914 */
        /* <DEDUP_REMOVED lines=10> */
[----:B------:R1:W-:Y:S01]  /*0f00*/  @!P2 STG.E desc[UR20][R16.64+0xc], R6 ;  /* 0x00000c061000a986 */ /* 0x0003e2000c101914 */
[----:B------:R-:W-:Y:S05]  /*0f10*/  BRA.U !UP0, `(.L_x_3) ;  /* 0xfffffff1086c7547 */ /* 0x000fea000b83ffff */
[----:B------:R-:W-:Y:S05]  /*0f20*/  EXIT ;  /* 0x000000000000794d */ /* 0x000fea0003800000 */
.L_x_4:
[----:B------:R-:W-:-:S00]  /*0f30*/  BRA `(.L_x_4) ;  /* 0xfffffffc00fc7947 */ /* 0x000fc0000383ffff */
[----:B------:R-:W-:-:S00]  /*0f40*/  NOP ;  /* 0x0000000000007918 */ /* 0x000fc00000000000 */
        /* <DEDUP_REMOVED lines=11> */
.L_x_5:


//--------------------- .nv.shared.reserved.0     --------------------------
	.section	.nv.shared.reserved.0,"aw",@nobits
	.weak		__nv_reservedSMEM_offset_0_alias
	.size		__nv_reservedSMEM_offset_0_alias, 0, 64
	.other		__nv_reservedSMEM_offset_0_alias,@"STO_CUDA_RESERVED_SHARED STV_DEFAULT"
__nv_reservedSMEM_offset_0_alias:
	.zero		0
	.zero		64


//--------------------- .nv.constant0._Z9mmtt_i4j4PKfS0_Pfi --------------------------
	.section	.nv.constant0._Z9mmtt_i4j4PKfS0_Pfi,"a",@progbits
	.sectionflags	@""
	.align	4
.nv.constant0._Z9mmtt_i4j4PKfS0_Pfi:
	.zero		924


//--------------------- SYMBOLS --------------------------

	.type		.nv.reservedSmem.offset0,@object
	.size		.nv.reservedSmem.offset0,0x4
